//
// Generated by NVIDIA NVVM Compiler
//
// Compiler Build ID: CL-36424714
// Cuda compilation tools, release 13.0, V13.0.88
// Based on NVVM 20.0.0
//

.version 9.0
.target sm_100
.address_size 64

	// .globl	_Z15EnumerationSortPiS_

.visible .entry _Z15EnumerationSortPiS_(
	.param .u64 .ptr .align 1 _Z15EnumerationSortPiS__param_0,
	.param .u64 .ptr .align 1 _Z15EnumerationSortPiS__param_1
)
{
	.reg .pred 	%p<2>;
	.reg .b32 	%r<6>;
	.reg .b64 	%rd<11>;

	ld.param.u64 	%rd2, [_Z15EnumerationSortPiS__param_0];
	ld.param.u64 	%rd1, [_Z15EnumerationSortPiS__param_1];
	cvta.to.global.u64 	%rd3, %rd2;
	mov.u32 	%r1, %tid.x;
	mov.u32 	%r2, %ctaid.x;
	mul.wide.u32 	%rd4, %r1, 4;
	add.s64 	%rd5, %rd3, %rd4;
	ld.global.u32 	%r3, [%rd5];
	mul.wide.u32 	%rd6, %r2, 4;
	add.s64 	%rd7, %rd3, %rd6;
	ld.global.u32 	%r4, [%rd7];
	setp.le.s32 	%p1, %r3, %r4;
	@%p1 bra 	$L__BB0_2;
	cvta.to.global.u64 	%rd8, %rd1;
	add.s64 	%rd10, %rd8, %rd4;
	atom.global.add.u32 	%r5, [%rd10], 1;
$L__BB0_2:
	ret;

}


// ===== COMPILED SASS (sm_100) =====

	.target	sm_100

	.elftype	@"ET_EXEC"


//--------------------- .note.nv.tkinfo           --------------------------
	.section	.note.nv.tkinfo,"",@"SHT_NOTE"
	.sectionflags	@"SHF_NOTE_NV_TKINFO"
	.tkinfo
        /*0018*/ 	.word	0x00000002
        /*0030*/ 	.string	""
        /*0030*/ 	.string	"ptxas"
        /*0030*/ 	.string	"Cuda compilation tools, release 13.0, V13.0.88"
        /*0030*/ 	.string	"Build cuda_13.0.r13.0/compiler.36424714_0"
        /*0030*/ 	.string	"-arch sm_100 -m 64 "



//--------------------- .note.nv.cuinfo           --------------------------
	.section	.note.nv.cuinfo,"",@"SHT_NOTE"
	.sectionflags	@"SHF_NOTE_NV_CUINFO"
        /*0018*/ 	.short	0x0002
        /*001a*/ 	.short	0x0064
        /*001c*/ 	.short	0x0082
	.zero		2


//--------------------- .nv.info                  --------------------------
	.section	.nv.info,"",@"SHT_CUDA_INFO"
	.align	4


	//----- nvinfo : EIATTR_REGCOUNT
	.align		4
        /*0000*/ 	.byte	0x04, 0x2f
        /*0002*/ 	.short	(.L_1 - .L_0)
	.align		4
.L_0:
        /*0004*/ 	.word	index@(_Z15EnumerationSortPiS_)
        /*0008*/ 	.word	0x0000000c


	//----- nvinfo : EIATTR_FRAME_SIZE
	.align		4
.L_1:
        /*000c*/ 	.byte	0x04, 0x11
        /*000e*/ 	.short	(.L_3 - .L_2)
	.align		4
.L_2:
        /*0010*/ 	.word	index@(_Z15EnumerationSortPiS_)
        /*0014*/ 	.word	0x00000000


	//----- nvinfo : EIATTR_MIN_STACK_SIZE
	.align		4
.L_3:
        /*0018*/ 	.byte	0x04, 0x12
        /*001a*/ 	.short	(.L_5 - .L_4)
	.align		4
.L_4:
        /*001c*/ 	.word	index@(_Z15EnumerationSortPiS_)
        /*0020*/ 	.word	0x00000000
.L_5:


//--------------------- .nv.compat                --------------------------
	.section	.nv.compat,"",@"SHT_CUDA_COMPAT_INFO"
	.align	4
        /*0000*/ 	.byte	0x02, 0x09, 0x00, 0x00, 0x02, 0x02, 0x01, 0x00, 0x02, 0x05, 0x05, 0x00, 0x03, 0x07, 0x01, 0x01
        /*0010*/ 	.byte	0x02, 0x03, 0x00, 0x00, 0x02, 0x06, 0x01, 0x00, 0x04, 0x0b, 0x08, 0x00, 0x09, 0x00, 0x00, 0x00
        /*0020*/ 	.byte	0x00, 0x00, 0x00, 0x00


//--------------------- .nv.info._Z15EnumerationSortPiS_ --------------------------
	.section	.nv.info._Z15EnumerationSortPiS_,"",@"SHT_CUDA_INFO"
	.sectionflags	@""
	.align	4


	//----- nvinfo : EIATTR_CUDA_API_VERSION
	.align		4
        /*0000*/ 	.byte	0x04, 0x37
        /*0002*/ 	.short	(.L_7 - .L_6)
.L_6:
        /*0004*/ 	.word	0x00000082


	//----- nvinfo : EIATTR_KPARAM_INFO
	.align		4
.L_7:
        /*0008*/ 	.byte	0x04, 0x17
        /*000a*/ 	.short	(.L_9 - .L_8)
.L_8:
        /*000c*/ 	.word	0x00000000
        /*0010*/ 	.short	0x0001
        /*0012*/ 	.short	0x0008
        /*0014*/ 	.byte	0x00, 0xf5, 0x21, 0x00


	//----- nvinfo : EIATTR_KPARAM_INFO
	.align		4
.L_9:
        /*0018*/ 	.byte	0x04, 0x17
        /*001a*/ 	.short	(.L_11 - .L_10)
.L_10:
        /*001c*/ 	.word	0x00000000
        /*0020*/ 	.short	0x0000
        /*0022*/ 	.short	0x0000
        /*0024*/ 	.byte	0x00, 0xf5, 0x21, 0x00


	//----- nvinfo : EIATTR_SPARSE_MMA_MASK
	.align		4
.L_11:
        /*0028*/ 	.byte	0x03, 0x50
        /*002a*/ 	.short	0x0000


	//----- nvinfo : EIATTR_MAXREG_COUNT
	.align		4
        /*002c*/ 	.byte	0x03, 0x1b
        /*002e*/ 	.short	0x00ff


	//----- nvinfo : EIATTR_MERCURY_ISA_VERSION
	.align		4
        /*0030*/ 	.byte	0x03, 0x5f
        /*0032*/ 	.short	0x0101


	//----- nvinfo : EIATTR_VRC_CTA_INIT_COUNT
	.align		4
        /*0034*/ 	.byte	0x02, 0x4a
	.zero		1
	.zero		1


	//----- nvinfo : EIATTR_EXIT_INSTR_OFFSETS
	.align		4
        /*0038*/ 	.byte	0x04, 0x1c
        /*003a*/ 	.short	(.L_13 - .L_12)


	//   ....[0]....
.L_12:
        /*003c*/ 	.word	0x000000a0


	//   ....[1]....
        /*0040*/ 	.word	0x000000f0


	//----- nvinfo : EIATTR_CBANK_PARAM_SIZE
	.align		4
.L_13:
        /*0044*/ 	.byte	0x03, 0x19
        /*0046*/ 	.short	0x0010


	//----- nvinfo : EIATTR_PARAM_CBANK
	.align		4
        /*0048*/ 	.byte	0x04, 0x0a
        /*004a*/ 	.short	(.L_15 - .L_14)
	.align		4
.L_14:
        /*004c*/ 	.word	index@(.nv.constant0._Z15EnumerationSortPiS_)
        /*0050*/ 	.short	0x0380
        /*0052*/ 	.short	0x0010


	//----- nvinfo : EIATTR_SW_WAR
	.align		4
.L_15:
        /*0054*/ 	.byte	0x04, 0x36
        /*0056*/ 	.short	(.L_17 - .L_16)
.L_16:
        /*0058*/ 	.word	0x00000008
.L_17:


//--------------------- .nv.callgraph             --------------------------
	.section	.nv.callgraph,"",@"SHT_CUDA_CALLGRAPH"
	.align	4
	.sectionentsize	8
	.align		4
        /*0000*/ 	.word	0x00000000
	.align		4
        /*0004*/ 	.word	0xffffffff
	.align		4
        /*0008*/ 	.word	0x00000000
	.align		4
        /*000c*/ 	.word	0xfffffffe
	.align		4
        /*0010*/ 	.word	0x00000000
	.align		4
        /*0014*/ 	.word	0xfffffffd
	.align		4
        /*0018*/ 	.word	0x00000000
	.align		4
        /*001c*/ 	.word	0xfffffffc


//--------------------- .text._Z15EnumerationSortPiS_ --------------------------
	.section	.text._Z15EnumerationSortPiS_,"ax",@progbits
	.align	128
        .global         _Z15EnumerationSortPiS_
        .type           _Z15EnumerationSortPiS_,@function
        .size           _Z15EnumerationSortPiS_,(.L_x_1 - _Z15EnumerationSortPiS_)
        .other          _Z15EnumerationSortPiS_,@"STO_CUDA_ENTRY STV_DEFAULT"
_Z15EnumerationSortPiS_:
.text._Z15EnumerationSortPiS_:
[----:B------:R-:W-:Y:S01]  /*0000*/  LDC R1, c[0x0][0x37c] ;  /* 0x0000df00ff017b82 */ /* 0x000fe20000000800 */
[----:B------:R-:W0:Y:S07]  /*0010*/  S2R R7, SR_TID.X ;  /* 0x0000000000077919 */ /* 0x000e2e0000002100 */
[----:B------:R-:W0:Y:S01]  /*0020*/  LDC.64 R4, c[0x0][0x380] ;  /* 0x0000e000ff047b82 */ /* 0x000e220000000a00 */
[----:B------:R-:W1:Y:S01]  /*0030*/  LDCU.64 UR4, c[0x0][0x358] ;  /* 0x00006b00ff0477ac */ /* 0x000e620008000a00 */
[----:B------:R-:W2:Y:S01]  /*0040*/  S2R R9, SR_CTAID.X ;  /* 0x0000000000097919 */ /* 0x000ea20000002500 */
[----:B0-----:R-:W-:-:S04]  /*0050*/  IMAD.WIDE.U32 R2, R7, 0x4, R4 ;  /* 0x0000000407027825 */ /* 0x001fc800078e0004 */
[----:B--2---:R-:W-:Y:S02]  /*0060*/  IMAD.WIDE.U32 R4, R9, 0x4, R4 ;  /* 0x0000000409047825 */ /* 0x004fe400078e0004 */
[----:B-1----:R-:W2:Y:S04]  /*0070*/  LDG.E R2, desc[UR4][R2.64] ;  /* 0x0000000402027981 */ /* 0x002ea8000c1e1900 */
[----:B------:R-:W2:Y:S02]  /*0080*/  LDG.E R5, desc[UR4][R4.64] ;  /* 0x0000000404057981 */ /* 0x000ea4000c1e1900 */
[----:B--2---:R-:W-:-:S13]  /*0090*/  ISETP.GT.AND P0, PT, R2, R5, PT ;  /* 0x000000050200720c */ /* 0x004fda0003f04270 */
[----:B------:R-:W-:Y:S05]  /*00a0*/  @!P0 EXIT ;  /* 0x000000000000894d */ /* 0x000fea0003800000 */
[----:B------:R-:W0:Y:S01]  /*00b0*/  LDC.64 R2, c[0x0][0x388] ;  /* 0x0000e200ff027b82 */ /* 0x000e220000000a00 */
[----:B------:R-:W-:Y:S02]  /*00c0*/  HFMA2 R5, -RZ, RZ, 0, 5.9604644775390625e-08 ;  /* 0x00000001ff057431 */ /* 0x000fe400000001ff */
[----:B0-----:R-:W-:-:S05]  /*00d0*/  IMAD.WIDE.U32 R2, R7, 0x4, R2 ;  /* 0x0000000407027825 */ /* 0x001fca00078e0002 */
[----:B------:R-:W-:Y:S01]  /*00e0*/  REDG.E.ADD.STRONG.GPU desc[UR4][R2.64], R5 ;  /* 0x000000050200798e */ /* 0x000fe2000c12e104 */
[----:B------:R-:W-:Y:S05]  /*00f0*/  EXIT ;  /* 0x000000000000794d */ /* 0x000fea0003800000 */
.L_x_0:
[----:B------:R-:W-:-:S00]  /*0100*/  BRA `(.L_x_0) ;  /* 0xfffffffc00fc7947 */ /* 0x000fc0000383ffff */
[----:B------:R-:W-:-:S00]  /*0110*/  NOP ;  /* 0x0000000000007918 */ /* 0x000fc00000000000 */
        /* <DEDUP_REMOVED lines=14> */
.L_x_1:


//--------------------- .nv.shared.reserved.0     --------------------------
	.section	.nv.shared.reserved.0,"aw",@nobits
	.weak		__nv_reservedSMEM_offset_0_alias
	.size		__nv_reservedSMEM_offset_0_alias, 0, 64
	.other		__nv_reservedSMEM_offset_0_alias,@"STO_CUDA_RESERVED_SHARED STV_DEFAULT"
__nv_reservedSMEM_offset_0_alias:
	.zero		0
	.zero		64


//--------------------- .nv.constant0._Z15EnumerationSortPiS_ --------------------------
	.section	.nv.constant0._Z15EnumerationSortPiS_,"a",@progbits
	.sectionflags	@""
	.align	4
.nv.constant0._Z15EnumerationSortPiS_:
	.zero		912


//--------------------- SYMBOLS --------------------------

	.type		.nv.reservedSmem.offset0,@object
	.size		.nv.reservedSmem.offset0,0x4
